//
// Generated by NVIDIA NVVM Compiler
//
// Compiler Build ID: CL-36424714
// Cuda compilation tools, release 13.0, V13.0.88
// Based on NVVM 20.0.0
//

.version 9.0
.target sm_100
.address_size 64

	// .globl	_Z14transpose_jeffPfS_jjjj
// _ZZ14transpose_jeffPfS_jjjjE5block has been demoted

.visible .entry _Z14transpose_jeffPfS_jjjj(
	.param .u64 .ptr .align 1 _Z14transpose_jeffPfS_jjjj_param_0,
	.param .u64 .ptr .align 1 _Z14transpose_jeffPfS_jjjj_param_1,
	.param .u32 _Z14transpose_jeffPfS_jjjj_param_2,
	.param .u32 _Z14transpose_jeffPfS_jjjj_param_3,
	.param .u32 _Z14transpose_jeffPfS_jjjj_param_4,
	.param .u32 _Z14transpose_jeffPfS_jjjj_param_5
)
{
	.reg .pred 	%p<29>;
	.reg .b32 	%r<110>;
	.reg .b32 	%f<15>;
	.reg .b64 	%rd<33>;
	// demoted variable
	.shared .align 4 .b8 _ZZ14transpose_jeffPfS_jjjjE5block[288];
	ld.param.u64 	%rd3, [_Z14transpose_jeffPfS_jjjj_param_0];
	ld.param.u64 	%rd4, [_Z14transpose_jeffPfS_jjjj_param_1];
	ld.param.u32 	%r45, [_Z14transpose_jeffPfS_jjjj_param_2];
	ld.param.u32 	%r47, [_Z14transpose_jeffPfS_jjjj_param_4];
	ld.param.u32 	%r48, [_Z14transpose_jeffPfS_jjjj_param_5];
	cvta.to.global.u64 	%rd1, %rd3;
	cvta.to.global.u64 	%rd2, %rd4;
	setp.eq.s32 	%p3, %r47, 0;
	@%p3 bra 	$L__BB0_38;
	ld.param.u32 	%r94, [_Z14transpose_jeffPfS_jjjj_param_3];
	mov.u32 	%r50, %ctaid.x;
	shl.b32 	%r51, %r50, 3;
	mov.u32 	%r52, %tid.x;
	add.s32 	%r53, %r51, %r52;
	mov.u32 	%r54, %ctaid.y;
	shl.b32 	%r55, %r54, 3;
	mov.u32 	%r56, %tid.y;
	add.s32 	%r57, %r55, %r56;
	setp.lt.u32 	%p4, %r53, %r45;
	setp.lt.u32 	%p5, %r57, %r48;
	and.pred  	%p1, %p4, %p5;
	mul.lo.s32 	%r2, %r94, %r53;
	mov.u32 	%r58, _ZZ14transpose_jeffPfS_jjjjE5block;
	mad.lo.s32 	%r59, %r56, 36, %r58;
	shl.b32 	%r60, %r52, 2;
	add.s32 	%r3, %r59, %r60;
	add.s32 	%r4, %r51, %r56;
	add.s32 	%r61, %r55, %r52;
	setp.lt.u32 	%p6, %r61, %r48;
	setp.lt.u32 	%p7, %r4, %r45;
	and.pred  	%p2, %p7, %p6;
	mul.lo.s32 	%r5, %r47, %r61;
	mad.lo.s32 	%r62, %r52, 36, %r58;
	shl.b32 	%r63, %r56, 2;
	add.s32 	%r6, %r62, %r63;
	and.b32  	%r7, %r94, 3;
	mul.lo.s32 	%r64, %r48, %r47;
	shl.b32 	%r8, %r64, 2;
	mul.lo.s32 	%r9, %r2, %r47;
	mov.b32 	%r99, 0;
	not.pred 	%p20, %p1;
	not.pred 	%p21, %p2;
$L__BB0_2:
	ld.param.u32 	%r95, [_Z14transpose_jeffPfS_jjjj_param_3];
	setp.eq.s32 	%p8, %r95, 0;
	@%p8 bra 	$L__BB0_37;
	ld.param.u32 	%r96, [_Z14transpose_jeffPfS_jjjj_param_3];
	setp.lt.u32 	%p9, %r96, 4;
	add.s32 	%r11, %r99, %r5;
	mul.lo.s32 	%r12, %r11, %r96;
	mov.b32 	%r109, 0;
	@%p9 bra 	$L__BB0_22;
	ld.param.u32 	%r97, [_Z14transpose_jeffPfS_jjjj_param_3];
	and.b32  	%r66, %r97, -4;
	neg.s32 	%r108, %r66;
	add.s32 	%r67, %r2, 3;
	mad.lo.s32 	%r68, %r47, %r67, %r99;
	mad.lo.s32 	%r107, %r48, %r68, %r57;
	add.s32 	%r69, %r12, 3;
	mad.lo.s32 	%r106, %r45, %r69, %r4;
	add.s32 	%r70, %r2, 2;
	mad.lo.s32 	%r71, %r47, %r70, %r99;
	mad.lo.s32 	%r105, %r48, %r71, %r57;
	add.s32 	%r72, %r12, 2;
	mad.lo.s32 	%r104, %r45, %r72, %r4;
	mad.lo.s32 	%r73, %r45, %r12, %r45;
	add.s32 	%r103, %r4, %r73;
	mad.lo.s32 	%r74, %r47, %r2, %r47;
	add.s32 	%r75, %r74, %r99;
	mad.lo.s32 	%r102, %r48, %r75, %r57;
	add.s32 	%r76, %r9, %r99;
	mad.lo.s32 	%r101, %r48, %r76, %r57;
	mul.lo.s32 	%r77, %r97, %r45;
	mad.lo.s32 	%r100, %r77, %r11, %r4;
$L__BB0_5:
	@%p20 bra 	$L__BB0_7;
	mul.wide.u32 	%rd5, %r101, 4;
	add.s64 	%rd6, %rd2, %rd5;
	ld.global.f32 	%f1, [%rd6];
	st.shared.f32 	[%r3], %f1;
$L__BB0_7:
	bar.sync 	0;
	@%p21 bra 	$L__BB0_9;
	ld.shared.f32 	%f2, [%r6];
	mul.wide.u32 	%rd7, %r100, 4;
	add.s64 	%rd8, %rd1, %rd7;
	st.global.f32 	[%rd8], %f2;
$L__BB0_9:
	@%p20 bra 	$L__BB0_11;
	mul.wide.u32 	%rd9, %r102, 4;
	add.s64 	%rd10, %rd2, %rd9;
	ld.global.f32 	%f3, [%rd10];
	st.shared.f32 	[%r3], %f3;
$L__BB0_11:
	bar.sync 	0;
	@%p21 bra 	$L__BB0_13;
	ld.shared.f32 	%f4, [%r6];
	mul.wide.u32 	%rd11, %r103, 4;
	add.s64 	%rd12, %rd1, %rd11;
	st.global.f32 	[%rd12], %f4;
$L__BB0_13:
	@%p20 bra 	$L__BB0_15;
	mul.wide.u32 	%rd13, %r105, 4;
	add.s64 	%rd14, %rd2, %rd13;
	ld.global.f32 	%f5, [%rd14];
	st.shared.f32 	[%r3], %f5;
$L__BB0_15:
	bar.sync 	0;
	@%p21 bra 	$L__BB0_17;
	ld.shared.f32 	%f6, [%r6];
	mul.wide.u32 	%rd15, %r104, 4;
	add.s64 	%rd16, %rd1, %rd15;
	st.global.f32 	[%rd16], %f6;
$L__BB0_17:
	@%p20 bra 	$L__BB0_19;
	mul.wide.u32 	%rd17, %r107, 4;
	add.s64 	%rd18, %rd2, %rd17;
	ld.global.f32 	%f7, [%rd18];
	st.shared.f32 	[%r3], %f7;
$L__BB0_19:
	bar.sync 	0;
	@%p21 bra 	$L__BB0_21;
	ld.shared.f32 	%f8, [%r6];
	mul.wide.u32 	%rd19, %r106, 4;
	add.s64 	%rd20, %rd1, %rd19;
	st.global.f32 	[%rd20], %f8;
$L__BB0_21:
	ld.param.u32 	%r98, [_Z14transpose_jeffPfS_jjjj_param_3];
	and.b32  	%r109, %r98, -4;
	add.s32 	%r108, %r108, 4;
	add.s32 	%r107, %r107, %r8;
	shl.b32 	%r78, %r45, 2;
	add.s32 	%r106, %r106, %r78;
	add.s32 	%r105, %r105, %r8;
	add.s32 	%r104, %r104, %r78;
	add.s32 	%r103, %r103, %r78;
	add.s32 	%r102, %r102, %r8;
	add.s32 	%r101, %r101, %r8;
	add.s32 	%r100, %r100, %r78;
	setp.ne.s32 	%p18, %r108, 0;
	@%p18 bra 	$L__BB0_5;
$L__BB0_22:
	setp.eq.s32 	%p19, %r7, 0;
	@%p19 bra 	$L__BB0_37;
	@%p20 bra 	$L__BB0_25;
	add.s32 	%r79, %r109, %r2;
	mad.lo.s32 	%r80, %r79, %r47, %r99;
	mad.lo.s32 	%r81, %r80, %r48, %r57;
	mul.wide.u32 	%rd21, %r81, 4;
	add.s64 	%rd22, %rd2, %rd21;
	ld.global.f32 	%f9, [%rd22];
	st.shared.f32 	[%r3], %f9;
$L__BB0_25:
	bar.sync 	0;
	@%p21 bra 	$L__BB0_27;
	add.s32 	%r82, %r109, %r12;
	mad.lo.s32 	%r83, %r82, %r45, %r4;
	ld.shared.f32 	%f10, [%r6];
	mul.wide.u32 	%rd23, %r83, 4;
	add.s64 	%rd24, %rd1, %rd23;
	st.global.f32 	[%rd24], %f10;
$L__BB0_27:
	setp.eq.s32 	%p22, %r7, 1;
	add.s32 	%r42, %r109, 1;
	@%p22 bra 	$L__BB0_37;
	@%p20 bra 	$L__BB0_30;
	add.s32 	%r84, %r42, %r2;
	mad.lo.s32 	%r85, %r84, %r47, %r99;
	mad.lo.s32 	%r86, %r85, %r48, %r57;
	mul.wide.u32 	%rd25, %r86, 4;
	add.s64 	%rd26, %rd2, %rd25;
	ld.global.f32 	%f11, [%rd26];
	st.shared.f32 	[%r3], %f11;
$L__BB0_30:
	bar.sync 	0;
	@%p21 bra 	$L__BB0_32;
	add.s32 	%r87, %r42, %r12;
	mad.lo.s32 	%r88, %r87, %r45, %r4;
	ld.shared.f32 	%f12, [%r6];
	mul.wide.u32 	%rd27, %r88, 4;
	add.s64 	%rd28, %rd1, %rd27;
	st.global.f32 	[%rd28], %f12;
$L__BB0_32:
	setp.eq.s32 	%p25, %r7, 2;
	add.s32 	%r43, %r109, 2;
	@%p25 bra 	$L__BB0_37;
	@%p20 bra 	$L__BB0_35;
	add.s32 	%r89, %r43, %r2;
	mad.lo.s32 	%r90, %r89, %r47, %r99;
	mad.lo.s32 	%r91, %r90, %r48, %r57;
	mul.wide.u32 	%rd29, %r91, 4;
	add.s64 	%rd30, %rd2, %rd29;
	ld.global.f32 	%f13, [%rd30];
	st.shared.f32 	[%r3], %f13;
$L__BB0_35:
	bar.sync 	0;
	@%p21 bra 	$L__BB0_37;
	add.s32 	%r92, %r43, %r12;
	mad.lo.s32 	%r93, %r92, %r45, %r4;
	ld.shared.f32 	%f14, [%r6];
	mul.wide.u32 	%rd31, %r93, 4;
	add.s64 	%rd32, %rd1, %rd31;
	st.global.f32 	[%rd32], %f14;
$L__BB0_37:
	add.s32 	%r99, %r99, 1;
	setp.ne.s32 	%p28, %r99, %r47;
	@%p28 bra 	$L__BB0_2;
$L__BB0_38:
	ret;

}


// ===== COMPILED SASS (sm_100) =====

	.target	sm_100

	.elftype	@"ET_EXEC"


//--------------------- .note.nv.tkinfo           --------------------------
	.section	.note.nv.tkinfo,"",@"SHT_NOTE"
	.sectionflags	@"SHF_NOTE_NV_TKINFO"
	.tkinfo
        /*0018*/ 	.word	0x00000002
        /*0030*/ 	.string	""
        /*0030*/ 	.string	"ptxas"
        /*0030*/ 	.string	"Cuda compilation tools, release 13.0, V13.0.88"
        /*0030*/ 	.string	"Build cuda_13.0.r13.0/compiler.36424714_0"
        /*0030*/ 	.string	"-arch sm_100 -m 64 "



//--------------------- .note.nv.cuinfo           --------------------------
	.section	.note.nv.cuinfo,"",@"SHT_NOTE"
	.sectionflags	@"SHF_NOTE_NV_CUINFO"
        /*0018*/ 	.short	0x0002
        /*001a*/ 	.short	0x0064
        /*001c*/ 	.short	0x0082
	.zero		2


//--------------------- .nv.info                  --------------------------
	.section	.nv.info,"",@"SHT_CUDA_INFO"
	.align	4


	//----- nvinfo : EIATTR_REGCOUNT
	.align		4
        /*0000*/ 	.byte	0x04, 0x2f
        /*0002*/ 	.short	(.L_1 - .L_0)
	.align		4
.L_0:
        /*0004*/ 	.word	index@(_Z14transpose_jeffPfS_jjjj)
        /*0008*/ 	.word	0x00000020


	//----- nvinfo : EIATTR_FRAME_SIZE
	.align		4
.L_1:
        /*000c*/ 	.byte	0x04, 0x11
        /*000e*/ 	.short	(.L_3 - .L_2)
	.align		4
.L_2:
        /*0010*/ 	.word	index@(_Z14transpose_jeffPfS_jjjj)
        /*0014*/ 	.word	0x00000000


	//----- nvinfo : EIATTR_MIN_STACK_SIZE
	.align		4
.L_3:
        /*0018*/ 	.byte	0x04, 0x12
        /*001a*/ 	.short	(.L_5 - .L_4)
	.align		4
.L_4:
        /*001c*/ 	.word	index@(_Z14transpose_jeffPfS_jjjj)
        /*0020*/ 	.word	0x00000000
.L_5:


//--------------------- .nv.compat                --------------------------
	.section	.nv.compat,"",@"SHT_CUDA_COMPAT_INFO"
	.align	4
        /*0000*/ 	.byte	0x02, 0x09, 0x00, 0x00, 0x02, 0x02, 0x01, 0x00, 0x02, 0x05, 0x05, 0x00, 0x03, 0x07, 0x01, 0x01
        /*0010*/ 	.byte	0x02, 0x03, 0x00, 0x00, 0x02, 0x06, 0x01, 0x00, 0x04, 0x0b, 0x08, 0x00, 0x09, 0x00, 0x00, 0x00
        /*0020*/ 	.byte	0x00, 0x00, 0x00, 0x00


//--------------------- .nv.info._Z14transpose_jeffPfS_jjjj --------------------------
	.section	.nv.info._Z14transpose_jeffPfS_jjjj,"",@"SHT_CUDA_INFO"
	.sectionflags	@""
	.align	4


	//----- nvinfo : EIATTR_CUDA_API_VERSION
	.align		4
        /*0000*/ 	.byte	0x04, 0x37
        /*0002*/ 	.short	(.L_7 - .L_6)
.L_6:
        /*0004*/ 	.word	0x00000082


	//----- nvinfo : EIATTR_KPARAM_INFO
	.align		4
.L_7:
        /*0008*/ 	.byte	0x04, 0x17
        /*000a*/ 	.short	(.L_9 - .L_8)
.L_8:
        /*000c*/ 	.word	0x00000000
        /*0010*/ 	.short	0x0005
        /*0012*/ 	.short	0x001c
        /*0014*/ 	.byte	0x00, 0xf0, 0x11, 0x00


	//----- nvinfo : EIATTR_KPARAM_INFO
	.align		4
.L_9:
        /*0018*/ 	.byte	0x04, 0x17
        /*001a*/ 	.short	(.L_11 - .L_10)
.L_10:
        /*001c*/ 	.word	0x00000000
        /*0020*/ 	.short	0x0004
        /*0022*/ 	.short	0x0018
        /*0024*/ 	.byte	0x00, 0xf0, 0x11, 0x00


	//----- nvinfo : EIATTR_KPARAM_INFO
	.align		4
.L_11:
        /*0028*/ 	.byte	0x04, 0x17
        /*002a*/ 	.short	(.L_13 - .L_12)
.L_12:
        /*002c*/ 	.word	0x00000000
        /*0030*/ 	.short	0x0003
        /*0032*/ 	.short	0x0014
        /*0034*/ 	.byte	0x00, 0xf0, 0x11, 0x00


	//----- nvinfo : EIATTR_KPARAM_INFO
	.align		4
.L_13:
        /*0038*/ 	.byte	0x04, 0x17
        /*003a*/ 	.short	(.L_15 - .L_14)
.L_14:
        /*003c*/ 	.word	0x00000000
        /*0040*/ 	.short	0x0002
        /*0042*/ 	.short	0x0010
        /*0044*/ 	.byte	0x00, 0xf0, 0x11, 0x00


	//----- nvinfo : EIATTR_KPARAM_INFO
	.align		4
.L_15:
        /*0048*/ 	.byte	0x04, 0x17
        /*004a*/ 	.short	(.L_17 - .L_16)
.L_16:
        /*004c*/ 	.word	0x00000000
        /*0050*/ 	.short	0x0001
        /*0052*/ 	.short	0x0008
        /*0054*/ 	.byte	0x00, 0xf5, 0x21, 0x00


	//----- nvinfo : EIATTR_KPARAM_INFO
	.align		4
.L_17:
        /*0058*/ 	.byte	0x04, 0x17
        /*005a*/ 	.short	(.L_19 - .L_18)
.L_18:
        /*005c*/ 	.word	0x00000000
        /*0060*/ 	.short	0x0000
        /*0062*/ 	.short	0x0000
        /*0064*/ 	.byte	0x00, 0xf5, 0x21, 0x00


	//----- nvinfo : EIATTR_SPARSE_MMA_MASK
	.align		4
.L_19:
        /*0068*/ 	.byte	0x03, 0x50
        /*006a*/ 	.short	0x0000


	//----- nvinfo : EIATTR_MAXREG_COUNT
	.align		4
        /*006c*/ 	.byte	0x03, 0x1b
        /*006e*/ 	.short	0x00ff


	//----- nvinfo : EIATTR_NUM_BARRIERS
	.align		4
        /*0070*/ 	.byte	0x02, 0x4c
        /*0072*/ 	.byte	0x01
	.zero		1


	//----- nvinfo : EIATTR_MERCURY_ISA_VERSION
	.align		4
        /*0074*/ 	.byte	0x03, 0x5f
        /*0076*/ 	.short	0x0101


	//----- nvinfo : EIATTR_VRC_CTA_INIT_COUNT
	.align		4
        /*0078*/ 	.byte	0x02, 0x4a
	.zero		1
	.zero		1


	//----- nvinfo : EIATTR_EXIT_INSTR_OFFSETS
	.align		4
        /*007c*/ 	.byte	0x04, 0x1c
        /*007e*/ 	.short	(.L_21 - .L_20)


	//   ....[0]....
.L_20:
        /*0080*/ 	.word	0x00000030


	//   ....[1]....
        /*0084*/ 	.word	0x00000aa0


	//----- nvinfo : EIATTR_CBANK_PARAM_SIZE
	.align		4
.L_21:
        /*0088*/ 	.byte	0x03, 0x19
        /*008a*/ 	.short	0x0020


	//----- nvinfo : EIATTR_PARAM_CBANK
	.align		4
        /*008c*/ 	.byte	0x04, 0x0a
        /*008e*/ 	.short	(.L_23 - .L_22)
	.align		4
.L_22:
        /*0090*/ 	.word	index@(.nv.constant0._Z14transpose_jeffPfS_jjjj)
        /*0094*/ 	.short	0x0380
        /*0096*/ 	.short	0x0020


	//----- nvinfo : EIATTR_SW_WAR
	.align		4
.L_23:
        /*0098*/ 	.byte	0x04, 0x36
        /*009a*/ 	.short	(.L_25 - .L_24)
.L_24:
        /*009c*/ 	.word	0x00000008
.L_25:


//--------------------- .nv.callgraph             --------------------------
	.section	.nv.callgraph,"",@"SHT_CUDA_CALLGRAPH"
	.align	4
	.sectionentsize	8
	.align		4
        /*0000*/ 	.word	0x00000000
	.align		4
        /*0004*/ 	.word	0xffffffff
	.align		4
        /*0008*/ 	.word	0x00000000
	.align		4
        /*000c*/ 	.word	0xfffffffe
	.align		4
        /*0010*/ 	.word	0x00000000
	.align		4
        /*0014*/ 	.word	0xfffffffd
	.align		4
        /*0018*/ 	.word	0x00000000
	.align		4
        /*001c*/ 	.word	0xfffffffc


//--------------------- .text._Z14transpose_jeffPfS_jjjj --------------------------
	.section	.text._Z14transpose_jeffPfS_jjjj,"ax",@progbits
	.align	128
        .global         _Z14transpose_jeffPfS_jjjj
        .type           _Z14transpose_jeffPfS_jjjj,@function
        .size           _Z14transpose_jeffPfS_jjjj,(.L_x_5 - _Z14transpose_jeffPfS_jjjj)
        .other          _Z14transpose_jeffPfS_jjjj,@"STO_CUDA_ENTRY STV_DEFAULT"
_Z14transpose_jeffPfS_jjjj:
.text._Z14transpose_jeffPfS_jjjj:
[----:B------:R-:W-:Y:S01]  /*0000*/  LDC R1, c[0x0][0x37c] ;  /* 0x0000df00ff017b82 */ /* 0x000fe20000000800 */
[----:B------:R-:W0:Y:S02]  /*0010*/  LDCU UR4, c[0x0][0x398] ;  /* 0x00007300ff0477ac */ /* 0x000e240008000800 */
[----:B0-----:R-:W-:-:S13]  /*0020*/  ISETP.NE.AND P0, PT, RZ, UR4, PT ;  /* 0x00000004ff007c0c */ /* 0x001fda000bf05270 */
[----:B------:R-:W-:Y:S05]  /*0030*/  @!P0 EXIT ;  /* 0x000000000000894d */ /* 0x000fea0003800000 */
[----:B------:R-:W0:Y:S01]  /*0040*/  S2R R3, SR_CgaCtaId ;  /* 0x0000000000037919 */ /* 0x000e220000008800 */
[----:B------:R-:W1:Y:S01]  /*0050*/  LDC R9, c[0x0][0x39c] ;  /* 0x0000e700ff097b82 */ /* 0x000e620000000800 */
[----:B------:R-:W2:Y:S01]  /*0060*/  LDCU.64 UR10, c[0x0][0x390] ;  /* 0x00007200ff0a77ac */ /* 0x000ea20008000a00 */
[----:B------:R-:W-:Y:S01]  /*0070*/  MOV R0, 0x400 ;  /* 0x0000040000007802 */ /* 0x000fe20000000f00 */
[----:B------:R-:W3:Y:S01]  /*0080*/  S2R R10, SR_TID.Y ;  /* 0x00000000000a7919 */ /* 0x000ee20000002200 */
[----:B------:R-:W4:Y:S01]  /*0090*/  LDCU.64 UR8, c[0x0][0x358] ;  /* 0x00006b00ff0877ac */ /* 0x000f220008000a00 */
[----:B------:R-:W3:Y:S01]  /*00a0*/  S2R R7, SR_CTAID.Y ;  /* 0x0000000000077919 */ /* 0x000ee20000002600 */
[----:B------:R-:W5:Y:S01]  /*00b0*/  S2R R8, SR_TID.X ;  /* 0x0000000000087919 */ /* 0x000f620000002100 */
[----:B------:R-:W4:Y:S01]  /*00c0*/  S2R R5, SR_CTAID.X ;  /* 0x0000000000057919 */ /* 0x000f220000002500 */
[----:B--2---:R-:W-:Y:S01]  /*00d0*/  ULOP3.LUT UR7, UR11, 0x3, URZ, 0xc0, !UPT ;  /* 0x000000030b077892 */ /* 0x004fe2000f8ec0ff */
[----:B0-----:R-:W-:-:S02]  /*00e0*/  LEA R4, R3, R0, 0x18 ;  /* 0x0000000003047211 */ /* 0x001fc400078ec0ff */
[C---:B---3--:R-:W-:Y:S02]  /*00f0*/  LEA R0, R7.reuse, R10, 0x3 ;  /* 0x0000000a07007211 */ /* 0x048fe400078e18ff */
[-C--:B-----5:R-:W-:Y:S01]  /*0100*/  LEA R2, R7, R8.reuse, 0x3 ;  /* 0x0000000807027211 */ /* 0x0a0fe200078e18ff */
[--C-:B------:R-:W-:Y:S01]  /*0110*/  IMAD R7, R8, 0x24, R4.reuse ;  /* 0x0000002408077824 */ /* 0x100fe200078e0204 */
[-C--:B-1----:R-:W-:Y:S02]  /*0120*/  ISETP.GE.U32.AND P0, PT, R0, R9.reuse, PT ;  /* 0x000000090000720c */ /* 0x082fe40003f06070 */
[C---:B----4-:R-:W-:Y:S02]  /*0130*/  LEA R6, R5.reuse, R8, 0x3 ;  /* 0x0000000805067211 */ /* 0x050fe400078e18ff */
[----:B------:R-:W-:Y:S01]  /*0140*/  LEA R3, R5, R10, 0x3 ;  /* 0x0000000a05037211 */ /* 0x000fe200078e18ff */
[----:B------:R-:W-:Y:S01]  /*0150*/  IMAD R5, R10, 0x24, R4 ;  /* 0x000000240a057824 */ /* 0x000fe200078e0204 */
[----:B------:R-:W-:-:S02]  /*0160*/  ISETP.GE.U32.AND P1, PT, R2, R9, PT ;  /* 0x000000090200720c */ /* 0x000fc40003f26070 */
[C---:B------:R-:W-:Y:S01]  /*0170*/  ISETP.LT.U32.AND P0, PT, R6.reuse, UR10, !P0 ;  /* 0x0000000a06007c0c */ /* 0x040fe2000c701070 */
[----:B------:R-:W-:Y:S01]  /*0180*/  IMAD R6, R6, UR11, RZ ;  /* 0x0000000b06067c24 */ /* 0x000fe2000f8e02ff */
[----:B------:R-:W-:Y:S02]  /*0190*/  ISETP.LT.U32.AND P1, PT, R3, UR10, !P1 ;  /* 0x0000000a03007c0c */ /* 0x000fe4000cf21070 */
[----:B------:R-:W-:Y:S02]  /*01a0*/  LEA R4, R8, R5, 0x2 ;  /* 0x0000000508047211 */ /* 0x000fe400078e10ff */
[----:B------:R-:W-:Y:S01]  /*01b0*/  LEA R5, R10, R7, 0x2 ;  /* 0x000000070a057211 */ /* 0x000fe200078e10ff */
[----:B------:R-:W-:Y:S01]  /*01c0*/  IMAD R7, R9, UR4, RZ ;  /* 0x0000000409077c24 */ /* 0x000fe2000f8e02ff */
[----:B------:R-:W-:-:S07]  /*01d0*/  UMOV UR4, URZ ;  /* 0x000000ff00047c82 */ /* 0x000fce0008000000 */
.L_x_3:
[----:B0-----:R-:W0:Y:S02]  /*01e0*/  LDCU UR6, c[0x0][0x394] ;  /* 0x00007280ff0677ac */ /* 0x001e240008000800 */
[----:B0-----:R-:W-:-:S09]  /*01f0*/  UISETP.NE.AND UP0, UPT, UR6, URZ, UPT ;  /* 0x000000ff0600728c */ /* 0x001fd2000bf05270 */
[----:B-123--:R-:W-:Y:S05]  /*0200*/  BRA.U !UP0, `(.L_x_0) ;  /* 0x0000000908147547 */ /* 0x00efea000b800000 */
[----:B------:R-:W0:Y:S01]  /*0210*/  LDC R21, c[0x0][0x398] ;  /* 0x0000e600ff157b82 */ /* 0x000e220000000800 */
[----:B------:R-:W-:Y:S01]  /*0220*/  UISETP.GE.U32.AND UP0, UPT, UR6, 0x4, UPT ;  /* 0x000000040600788c */ /* 0x000fe2000bf06070 */
[----:B------:R-:W-:Y:S01]  /*0230*/  UMOV UR5, URZ ;  /* 0x000000ff00057c82 */ /* 0x000fe20008000000 */
[----:B0-----:R-:W-:-:S04]  /*0240*/  IMAD R11, R2, R21, UR4 ;  /* 0x00000004020b7e24 */ /* 0x001fc8000f8e0215 */
[----:B------:R-:W-:-:S03]  /*0250*/  IMAD R8, R11, UR6, RZ ;  /* 0x000000060b087c24 */ /* 0x000fc6000f8e02ff */
[----:B------:R-:W-:Y:S05]  /*0260*/  BRA.U !UP0, `(.L_x_1) ;  /* 0x00000005081c7547 */ /* 0x000fea000b800000 */
[----:B------:R-:W0:Y:S01]  /*0270*/  LDC R23, c[0x0][0x390] ;  /* 0x0000e400ff177b82 */ /* 0x000e220000000800 */
[----:B------:R-:W1:Y:S01]  /*0280*/  LDCU UR10, c[0x0][0x39c] ;  /* 0x00007380ff0a77ac */ /* 0x000e620008000800 */
[C---:B------:R-:W-:Y:S01]  /*0290*/  IADD3 R12, PT, PT, R6.reuse, 0x2, RZ ;  /* 0x00000002060c7810 */ /* 0x040fe20007ffe0ff */
[-C--:B------:R-:W-:Y:S01]  /*02a0*/  IMAD R13, R6, R21.reuse, R21 ;  /* 0x00000015060d7224 */ /* 0x080fe200078e0215 */
[C---:B------:R-:W-:Y:S01]  /*02b0*/  IADD3 R14, PT, PT, R8.reuse, 0x2, RZ ;  /* 0x00000002080e7810 */ /* 0x040fe20007ffe0ff */
[----:B------:R-:W-:Y:S01]  /*02c0*/  ULOP3.LUT UR5, UR6, 0xfffffffc, URZ, 0xc0, !UPT ;  /* 0xfffffffc06057892 */ /* 0x000fe2000f8ec0ff */
[----:B------:R-:W-:Y:S01]  /*02d0*/  IADD3 R20, PT, PT, R8, 0x3, RZ ;  /* 0x0000000308147810 */ /* 0x000fe20007ffe0ff */
[----:B------:R-:W-:Y:S01]  /*02e0*/  IMAD R17, R12, R21, UR4 ;  /* 0x000000040c117e24 */ /* 0x000fe2000f8e0215 */
[----:B------:R-:W2:Y:S01]  /*02f0*/  LDC R9, c[0x0][0x390] ;  /* 0x0000e400ff097b82 */ /* 0x000ea20000000800 */
[----:B------:R-:W-:Y:S02]  /*0300*/  IADD3 R19, PT, PT, R13, UR4, RZ ;  /* 0x000000040d137c10 */ /* 0x000fe4000fffe0ff */
[----:B-1----:R-:W-:-:S02]  /*0310*/  IMAD R12, R17, UR10, R0 ;  /* 0x0000000a110c7c24 */ /* 0x002fc4000f8e0200 */
[----:B0-----:R-:W-:Y:S01]  /*0320*/  IMAD R10, R23, UR6, RZ ;  /* 0x00000006170a7c24 */ /* 0x001fe2000f8e02ff */
[----:B------:R-:W-:Y:S01]  /*0330*/  UIADD3 UR6, UPT, UPT, -UR5, URZ, URZ ;  /* 0x000000ff05067290 */ /* 0x000fe2000fffe1ff */
[-C--:B------:R-:W-:Y:S02]  /*0340*/  IMAD R16, R8, R23.reuse, R23 ;  /* 0x0000001708107224 */ /* 0x080fe400078e0217 */
[--C-:B------:R-:W-:Y:S01]  /*0350*/  IMAD R11, R11, R10, R3.reuse ;  /* 0x0000000a0b0b7224 */ /* 0x100fe200078e0203 */
[----:B------:R-:W-:Y:S01]  /*0360*/  IADD3 R10, PT, PT, R6, 0x3, RZ ;  /* 0x00000003060a7810 */ /* 0x000fe20007ffe0ff */
[-CC-:B------:R-:W-:Y:S02]  /*0370*/  IMAD R13, R14, R23.reuse, R3.reuse ;  /* 0x000000170e0d7224 */ /* 0x180fe400078e0203 */
[----:B------:R-:W-:Y:S02]  /*0380*/  IMAD R20, R20, R23, R3 ;  /* 0x0000001714147224 */ /* 0x000fe400078e0203 */
[----:B------:R-:W-:-:S02]  /*0390*/  IMAD R15, R10, R21, UR4 ;  /* 0x000000040a0f7e24 */ /* 0x000fc4000f8e0215 */
[----:B------:R-:W-:Y:S02]  /*03a0*/  IMAD R21, R6, R21, UR4 ;  /* 0x0000000406157e24 */ /* 0x000fe4000f8e0215 */
[--C-:B------:R-:W-:Y:S01]  /*03b0*/  IMAD R14, R15, UR10, R0.reuse ;  /* 0x0000000a0f0e7c24 */ /* 0x100fe2000f8e0200 */
[----:B------:R-:W-:Y:S01]  /*03c0*/  IADD3 R15, PT, PT, R3, R16, RZ ;  /* 0x00000010030f7210 */ /* 0x000fe20007ffe0ff */
[--C-:B------:R-:W-:Y:S02]  /*03d0*/  IMAD R22, R21, UR10, R0.reuse ;  /* 0x0000000a15167c24 */ /* 0x100fe4000f8e0200 */
[----:B--2---:R-:W-:-:S07]  /*03e0*/  IMAD R10, R19, UR10, R0 ;  /* 0x0000000a130a7c24 */ /* 0x004fce000f8e0200 */
.L_x_2:
[----:B0-----:R-:W0:Y:S08]  /*03f0*/  @P0 LDC.64 R16, c[0x0][0x388] ;  /* 0x0000e200ff100b82 */ /* 0x001e300000000a00 */
[----:B------:R-:W1:Y:S01]  /*0400*/  @P0 LDC.64 R18, c[0x0][0x388] ;  /* 0x0000e200ff120b82 */ /* 0x000e620000000a00 */
[----:B0-----:R-:W-:-:S07]  /*0410*/  @P0 IMAD.WIDE.U32 R24, R22, 0x4, R16 ;  /* 0x0000000416180825 */ /* 0x001fce00078e0010 */
[----:B------:R-:W0:Y:S01]  /*0420*/  @P1 LDC.64 R16, c[0x0][0x380] ;  /* 0x0000e000ff101b82 */ /* 0x000e220000000a00 */
[----:B------:R-:W2:Y:S01]  /*0430*/  @P0 LDG.E R25, desc[UR8][R24.64] ;  /* 0x0000000818190981 */ /* 0x000ea2000c1e1900 */
[----:B-1----:R-:W-:-:S04]  /*0440*/  @P0 IMAD.WIDE.U32 R18, R10, 0x4, R18 ;  /* 0x000000040a120825 */ /* 0x002fc800078e0012 */
[----:B0-----:R-:W-:Y:S02]  /*0450*/  @P1 IMAD.WIDE.U32 R28, R11, 0x4, R16 ;  /* 0x000000040b1c1825 */ /* 0x001fe400078e0010 */
[----:B------:R-:W0:Y:S01]  /*0460*/  @P1 LDC.64 R16, c[0x0][0x380] ;  /* 0x0000e000ff101b82 */ /* 0x000e220000000a00 */
[----:B--2---:R-:W-:Y:S07]  /*0470*/  @P0 STS [R4], R25 ;  /* 0x0000001904000388 */ /* 0x004fee0000000800 */
[----:B------:R-:W-:Y:S06]  /*0480*/  BAR.SYNC.DEFER_BLOCKING 0x0 ;  /* 0x0000000000007b1d */ /* 0x000fec0000010000 */
[----:B------:R-:W1:Y:S04]  /*0490*/  @P1 LDS R21, [R5] ;  /* 0x0000000005151984 */ /* 0x000e680000000800 */
[----:B-1----:R-:W-:Y:S04]  /*04a0*/  @P1 STG.E desc[UR8][R28.64], R21 ;  /* 0x000000151c001986 */ /* 0x002fe8000c101908 */
[----:B------:R1:W2:Y:S01]  /*04b0*/  @P0 LDG.E R23, desc[UR8][R18.64] ;  /* 0x0000000812170981 */ /* 0x0002a2000c1e1900 */
[----:B0-----:R-:W-:-:S02]  /*04c0*/  @P1 IMAD.WIDE.U32 R24, R15, 0x4, R16 ;  /* 0x000000040f181825 */ /* 0x001fc400078e0010 */
[----:B------:R-:W0:Y:S08]  /*04d0*/  @P1 LDC.64 R16, c[0x0][0x380] ;  /* 0x0000e000ff101b82 */ /* 0x000e300000000a00 */
[----:B-1----:R-:W1:Y:S02]  /*04e0*/  @P0 LDC.64 R18, c[0x0][0x388] ;  /* 0x0000e200ff120b82 */ /* 0x002e640000000a00 */
[----:B-1----:R-:W-:-:S06]  /*04f0*/  @P0 IMAD.WIDE.U32 R26, R12, 0x4, R18 ;  /* 0x000000040c1a0825 */ /* 0x002fcc00078e0012 */
[----:B------:R-:W1:Y:S01]  /*0500*/  @P0 LDC.64 R18, c[0x0][0x388] ;  /* 0x0000e200ff120b82 */ /* 0x000e620000000a00 */
[----:B--2---:R-:W-:Y:S07]  /*0510*/  @P0 STS [R4], R23 ;  /* 0x0000001704000388 */ /* 0x004fee0000000800 */
[----:B------:R-:W-:Y:S06]  /*0520*/  BAR.SYNC.DEFER_BLOCKING 0x0 ;  /* 0x0000000000007b1d */ /* 0x000fec0000010000 */
[----:B------:R-:W2:Y:S04]  /*0530*/  @P1 LDS R21, [R5] ;  /* 0x0000000005151984 */ /* 0x000ea80000000800 */
[----:B--2---:R2:W-:Y:S04]  /*0540*/  @P1 STG.E desc[UR8][R24.64], R21 ;  /* 0x0000001518001986 */ /* 0x0045e8000c101908 */
[----:B------:R-:W3:Y:S01]  /*0550*/  @P0 LDG.E R27, desc[UR8][R26.64] ;  /* 0x000000081a1b0981 */ /* 0x000ee2000c1e1900 */
[----:B0-----:R-:W-:-:S04]  /*0560*/  @P1 IMAD.WIDE.U32 R16, R13, 0x4, R16 ;  /* 0x000000040d101825 */ /* 0x001fc800078e0010 */
[----:B-1----:R-:W-:Y:S01]  /*0570*/  @P0 IMAD.WIDE.U32 R18, R14, 0x4, R18 ;  /* 0x000000040e120825 */ /* 0x002fe200078e0012 */
[----:B--2---:R-:W0:Y:S01]  /*0580*/  @P1 LDC.64 R24, c[0x0][0x380] ;  /* 0x0000e000ff181b82 */ /* 0x004e220000000a00 */
[----:B---3--:R-:W-:Y:S07]  /*0590*/  @P0 STS [R4], R27 ;  /* 0x0000001b04000388 */ /* 0x008fee0000000800 */
[----:B------:R-:W-:Y:S06]  /*05a0*/  BAR.SYNC.DEFER_BLOCKING 0x0 ;  /* 0x0000000000007b1d */ /* 0x000fec0000010000 */
[----:B------:R-:W1:Y:S04]  /*05b0*/  @P1 LDS R23, [R5] ;  /* 0x0000000005171984 */ /* 0x000e680000000800 */
[----:B-1----:R-:W-:Y:S04]  /*05c0*/  @P1 STG.E desc[UR8][R16.64], R23 ;  /* 0x0000001710001986 */ /* 0x002fe8000c101908 */
[----:B------:R-:W2:Y:S01]  /*05d0*/  @P0 LDG.E R19, desc[UR8][R18.64] ;  /* 0x0000000812130981 */ /* 0x000ea2000c1e1900 */
[----:B0-----:R-:W-:Y:S01]  /*05e0*/  @P1 IMAD.WIDE.U32 R24, R20, 0x4, R24 ;  /* 0x0000000414181825 */ /* 0x001fe200078e0018 */
[----:B------:R-:W-:Y:S01]  /*05f0*/  UIADD3 UR6, UPT, UPT, UR6, 0x4, URZ ;  /* 0x0000000406067890 */ /* 0x000fe2000fffe0ff */
[----:B------:R-:W-:-:S02]  /*0600*/  LEA R22, R7, R22, 0x2 ;  /* 0x0000001607167211 */ /* 0x000fc400078e10ff */
[----:B------:R-:W-:Y:S01]  /*0610*/  LEA R11, R9, R11, 0x2 ;  /* 0x0000000b090b7211 */ /* 0x000fe200078e10ff */
[----:B------:R-:W-:Y:S01]  /*0620*/  UISETP.NE.AND UP0, UPT, UR6, URZ, UPT ;  /* 0x000000ff0600728c */ /* 0x000fe2000bf05270 */
[----:B------:R-:W-:Y:S02]  /*0630*/  LEA R10, R7, R10, 0x2 ;  /* 0x0000000a070a7211 */ /* 0x000fe400078e10ff */
[----:B------:R-:W-:Y:S02]  /*0640*/  LEA R15, R9, R15, 0x2 ;  /* 0x0000000f090f7211 */ /* 0x000fe400078e10ff */
[----:B------:R-:W-:Y:S02]  /*0650*/  LEA R12, R7, R12, 0x2 ;  /* 0x0000000c070c7211 */ /* 0x000fe400078e10ff */
[----:B------:R-:W-:Y:S02]  /*0660*/  LEA R13, R9, R13, 0x2 ;  /* 0x0000000d090d7211 */ /* 0x000fe400078e10ff */
[----:B------:R-:W-:-:S02]  /*0670*/  LEA R14, R7, R14, 0x2 ;  /* 0x0000000e070e7211 */ /* 0x000fc400078e10ff */
[----:B------:R-:W-:Y:S01]  /*0680*/  LEA R20, R9, R20, 0x2 ;  /* 0x0000001409147211 */ /* 0x000fe200078e10ff */
[----:B--2---:R-:W-:Y:S01]  /*0690*/  @P0 STS [R4], R19 ;  /* 0x0000001304000388 */ /* 0x004fe20000000800 */
[----:B------:R-:W-:Y:S06]  /*06a0*/  BAR.SYNC.DEFER_BLOCKING 0x0 ;  /* 0x0000000000007b1d */ /* 0x000fec0000010000 */
[----:B------:R-:W0:Y:S04]  /*06b0*/  @P1 LDS R21, [R5] ;  /* 0x0000000005151984 */ /* 0x000e280000000800 */
[----:B0-----:R0:W-:Y:S01]  /*06c0*/  @P1 STG.E desc[UR8][R24.64], R21 ;  /* 0x0000001518001986 */ /* 0x0011e2000c101908 */
[----:B------:R-:W-:Y:S05]  /*06d0*/  BRA.U UP0, `(.L_x_2) ;  /* 0xfffffffd00447547 */ /* 0x000fea000b83ffff */
.L_x_1:
[----:B------:R-:W-:-:S09]  /*06e0*/  UISETP.NE.AND UP0, UPT, UR7, URZ, UPT ;  /* 0x000000ff0700728c */ /* 0x000fd2000bf05270 */
[----:B------:R-:W-:Y:S05]  /*06f0*/  BRA.U !UP0, `(.L_x_0) ;  /* 0x0000000108d87547 */ /* 0x000fea000b800000 */
[----:B------:R-:W1:Y:S01]  /*0700*/  @P0 LDC.64 R12, c[0x0][0x398] ;  /* 0x0000e600ff0c0b82 */ /* 0x000e620000000a00 */
[----:B------:R-:W-:-:S07]  /*0710*/  @P0 IADD3 R9, PT, PT, R6, UR5, RZ ;  /* 0x0000000506090c10 */ /* 0x000fce000fffe0ff */
[----:B------:R-:W2:Y:S01]  /*0720*/  @P0 LDC.64 R10, c[0x0][0x388] ;  /* 0x0000e200ff0a0b82 */ /* 0x000ea20000000a00 */
[----:B-1----:R-:W-:-:S04]  /*0730*/  @P0 IMAD R9, R9, R12, UR4 ;  /* 0x0000000409090e24 */ /* 0x002fc8000f8e020c */
[----:B------:R-:W-:-:S03]  /*0740*/  @P0 IMAD R9, R9, R13, R0 ;  /* 0x0000000d09090224 */ /* 0x000fc600078e0200 */
[----:B------:R-:W1:Y:S01]  /*0750*/  @P1 LDC.64 R12, c[0x0][0x380] ;  /* 0x0000e000ff0c1b82 */ /* 0x000e620000000a00 */
[----:B--2---:R-:W-:-:S06]  /*0760*/  @P0 IMAD.WIDE.U32 R10, R9, 0x4, R10 ;  /* 0x00000004090a0825 */ /* 0x004fcc00078e000a */
[----:B------:R-:W2:Y:S01]  /*0770*/  @P0 LDG.E R11, desc[UR8][R10.64] ;  /* 0x000000080a0b0981 */ /* 0x000ea2000c1e1900 */
[----:B------:R-:W3:Y:S01]  /*0780*/  @P1 LDC R9, c[0x0][0x390] ;  /* 0x0000e400ff091b82 */ /* 0x000ee20000000800 */
[----:B------:R-:W-:Y:S01]  /*0790*/  @P1 IADD3 R14, PT, PT, R8, UR5, RZ ;  /* 0x00000005080e1c10 */ /* 0x000fe2000fffe0ff */
[----:B------:R-:W-:-:S04]  /*07a0*/  UISETP.NE.AND UP0, UPT, UR7, 0x1, UPT ;  /* 0x000000010700788c */ /* 0x000fc8000bf05270 */
[----:B---3--:R-:W-:-:S04]  /*07b0*/  @P1 IMAD R9, R14, R9, R3 ;  /* 0x000000090e091224 */ /* 0x008fc800078e0203 */
[----:B-1----:R-:W-:Y:S01]  /*07c0*/  @P1 IMAD.WIDE.U32 R12, R9, 0x4, R12 ;  /* 0x00000004090c1825 */ /* 0x002fe200078e000c */
[----:B--2---:R-:W-:Y:S01]  /*07d0*/  @P0 STS [R4], R11 ;  /* 0x0000000b04000388 */ /* 0x004fe20000000800 */
[----:B------:R-:W-:Y:S06]  /*07e0*/  BAR.SYNC.DEFER_BLOCKING 0x0 ;  /* 0x0000000000007b1d */ /* 0x000fec0000010000 */
[----:B------:R-:W1:Y:S04]  /*07f0*/  @P1 LDS R15, [R5] ;  /* 0x00000000050f1984 */ /* 0x000e680000000800 */
[----:B-1----:R1:W-:Y:S01]  /*0800*/  @P1 STG.E desc[UR8][R12.64], R15 ;  /* 0x0000000f0c001986 */ /* 0x0023e2000c101908 */
[----:B------:R-:W-:Y:S05]  /*0810*/  BRA.U !UP0, `(.L_x_0) ;  /* 0x0000000108907547 */ /* 0x000fea000b800000 */
[----:B-1----:R-:W1:Y:S01]  /*0820*/  @P0 LDC.64 R12, c[0x0][0x398] ;  /* 0x0000e600ff0c0b82 */ /* 0x002e620000000a00 */
[----:B------:R-:W-:-:S06]  /*0830*/  UIADD3 UR6, UPT, UPT, UR5, 0x1, URZ ;  /* 0x0000000105067890 */ /* 0x000fcc000fffe0ff */
[----:B------:R-:W-:Y:S01]  /*0840*/  @P0 IADD3 R9, PT, PT, R6, UR6, RZ ;  /* 0x0000000606090c10 */ /* 0x000fe2000fffe0ff */
[----:B------:R-:W2:Y:S04]  /*0850*/  @P0 LDC.64 R10, c[0x0][0x388] ;  /* 0x0000e200ff0a0b82 */ /* 0x000ea80000000a00 */
[----:B-1----:R-:W-:-:S04]  /*0860*/  @P0 IMAD R9, R9, R12, UR4 ;  /* 0x0000000409090e24 */ /* 0x002fc8000f8e020c */
[----:B------:R-:W-:Y:S02]  /*0870*/  @P0 IMAD R9, R9, R13, R0 ;  /* 0x0000000d09090224 */ /* 0x000fe400078e0200 */
[----:B------:R-:W1:Y:S02]  /*0880*/  @P1 LDC.64 R12, c[0x0][0x380] ;  /* 0x0000e000ff0c1b82 */ /* 0x000e640000000a00 */
        /* <DEDUP_REMOVED lines=12> */
[----:B--2---:R-:W1:Y:S01]  /*0950*/  @P0 LDC.64 R12, c[0x0][0x398] ;  /* 0x0000e600ff0c0b82 */ /* 0x004e620000000a00 */
        /* <DEDUP_REMOVED lines=9> */
[----:B------:R-:W-:-:S05]  /*09f0*/  @P1 IADD3 R8, PT, PT, R8, UR5, RZ ;  /* 0x0000000508081c10 */ /* 0x000fca000fffe0ff */
[----:B---3--:R-:W-:-:S04]  /*0a00*/  @P1 IMAD R9, R8, R9, R3 ;  /* 0x0000000908091224 */ /* 0x008fc800078e0203 */
[----:B-1----:R-:W-:Y:S01]  /*0a10*/  @P1 IMAD.WIDE.U32 R8, R9, 0x4, R12 ;  /* 0x0000000409081825 */ /* 0x002fe200078e000c */
[----:B--2---:R-:W-:Y:S01]  /*0a20*/  @P0 STS [R4], R11 ;  /* 0x0000000b04000388 */ /* 0x004fe20000000800 */
[----:B------:R-:W-:Y:S06]  /*0a30*/  BAR.SYNC.DEFER_BLOCKING 0x0 ;  /* 0x0000000000007b1d */ /* 0x000fec0000010000 */
[----:B------:R-:W1:Y:S04]  /*0a40*/  @P1 LDS R15, [R5] ;  /* 0x00000000050f1984 */ /* 0x000e680000000800 */
[----:B-1----:R3:W-:Y:S02]  /*0a50*/  @P1 STG.E desc[UR8][R8.64], R15 ;  /* 0x0000000f08001986 */ /* 0x0027e4000c101908 */
.L_x_0:
[----:B------:R-:W4:Y:S01]  /*0a60*/  LDCU UR5, c[0x0][0x398] ;  /* 0x00007300ff0577ac */ /* 0x000f220008000800 */
[----:B------:R-:W-:-:S04]  /*0a70*/  UIADD3 UR4, UPT, UPT, UR4, 0x1, URZ ;  /* 0x0000000104047890 */ /* 0x000fc8000fffe0ff */
[----:B----4-:R-:W-:-:S09]  /*0a80*/  UISETP.NE.AND UP0, UPT, UR4, UR5, UPT ;  /* 0x000000050400728c */ /* 0x010fd2000bf05270 */
[----:B------:R-:W-:Y:S05]  /*0a90*/  BRA.U UP0, `(.L_x_3) ;  /* 0xfffffff500d07547 */ /* 0x000fea000b83ffff */
[----:B------:R-:W-:Y:S05]  /*0aa0*/  EXIT ;  /* 0x000000000000794d */ /* 0x000fea0003800000 */
.L_x_4:
[----:B------:R-:W-:-:S00]  /*0ab0*/  BRA `(.L_x_4) ;  /* 0xfffffffc00fc7947 */ /* 0x000fc0000383ffff */
[----:B------:R-:W-:-:S00]  /*0ac0*/  NOP ;  /* 0x0000000000007918 */ /* 0x000fc00000000000 */
        /* <DEDUP_REMOVED lines=11> */
.L_x_5:


//--------------------- .nv.shared._Z14transpose_jeffPfS_jjjj --------------------------
	.section	.nv.shared._Z14transpose_jeffPfS_jjjj,"aw",@nobits
	.sectionflags	@""
	.align	4
.nv.shared._Z14transpose_jeffPfS_jjjj:
	.zero		1312


//--------------------- .nv.shared.reserved.0     --------------------------
	.section	.nv.shared.reserved.0,"aw",@nobits
	.weak		__nv_reservedSMEM_offset_0_alias
	.size		__nv_reservedSMEM_offset_0_alias, 0, 64
	.other		__nv_reservedSMEM_offset_0_alias,@"STO_CUDA_RESERVED_SHARED STV_DEFAULT"
__nv_reservedSMEM_offset_0_alias:
	.zero		0
	.zero		64


//--------------------- .nv.constant0._Z14transpose_jeffPfS_jjjj --------------------------
	.section	.nv.constant0._Z14transpose_jeffPfS_jjjj,"a",@progbits
	.sectionflags	@""
	.align	4
.nv.constant0._Z14transpose_jeffPfS_jjjj:
	.zero		928


//--------------------- SYMBOLS --------------------------

	.type		.nv.reservedSmem.offset0,@object
	.size		.nv.reservedSmem.offset0,0x4
	.type		.nv.reservedSmem.cap,@object
	.size		.nv.reservedSmem.cap,0x4
